	.headerflags	@"EF_CUDA_TEXMODE_UNIFIED EF_CUDA_64BIT_ADDRESS EF_CUDA_ACCELERATORS EF_CUDA_SM90 EF_CUDA_VIRTUAL_SM(EF_CUDA_SM90)"
	.elftype	@"ET_EXEC"


//--------------------- .nv.info                  --------------------------
	.section	.nv.info,"",@"SHT_CUDA_INFO"
	.align	4


	//----- nvinfo : EIATTR_REGCOUNT
	.align		4
        /*0000*/ 	.byte	0x04, 0x2f
        /*0002*/ 	.short	(.L_3 - .L_2)
	.align		4
.L_2:
        /*0004*/ 	.word	index@(triton_poi_fused__native_batch_norm_legit_no_training_relu_7)
        /*0008*/ 	.word	0x00000018


	//----- nvinfo : EIATTR_MIN_STACK_SIZE
	.align		4
.L_3:
        /*000c*/ 	.byte	0x04, 0x12
        /*000e*/ 	.short	(.L_5 - .L_4)
	.align		4
.L_4:
        /*0010*/ 	.word	index@(triton_poi_fused__native_batch_norm_legit_no_training_relu_7)
        /*0014*/ 	.word	0x00000000


	//----- nvinfo : EIATTR_FRAME_SIZE
	.align		4
.L_5:
        /*0018*/ 	.byte	0x04, 0x11
        /*001a*/ 	.short	(.L_7 - .L_6)
	.align		4
.L_6:
        /*001c*/ 	.word	index@(triton_poi_fused__native_batch_norm_legit_no_training_relu_7)
        /*0020*/ 	.word	0x00000000


	//----- nvinfo : EIATTR_MIN_STACK_SIZE
	.align		4
.L_7:
        /*0024*/ 	.byte	0x04, 0x12
        /*0026*/ 	.short	(.L_9 - .L_8)
	.align		4
.L_8:
        /*0028*/ 	.word	index@(triton_poi_fused__native_batch_norm_legit_no_training_relu_7)
        /*002c*/ 	.word	0x00000000
.L_9:


//--------------------- .nv.info.triton_poi_fused__native_batch_norm_legit_no_training_relu_7 --------------------------
	.section	.nv.info.triton_poi_fused__native_batch_norm_legit_no_training_relu_7,"",@"SHT_CUDA_INFO"
	.sectionflags	@""
	.align	4


	//----- nvinfo : EIATTR_CUDA_API_VERSION
	.align		4
        /*0000*/ 	.byte	0x04, 0x37
        /*0002*/ 	.short	(.L_11 - .L_10)
.L_10:
        /*0004*/ 	.word	0x0000007c


	//----- nvinfo : EIATTR_KPARAM_INFO
	.align		4
.L_11:
        /*0008*/ 	.byte	0x04, 0x17
        /*000a*/ 	.short	(.L_13 - .L_12)
.L_12:
        /*000c*/ 	.word	0x00000000
        /*0010*/ 	.short	0x0006
        /*0012*/ 	.short	0x0030
        /*0014*/ 	.byte	0x00, 0xf0, 0x11, 0x00


	//----- nvinfo : EIATTR_KPARAM_INFO
	.align		4
.L_13:
        /*0018*/ 	.byte	0x04, 0x17
        /*001a*/ 	.short	(.L_15 - .L_14)
.L_14:
        /*001c*/ 	.word	0x00000000
        /*0020*/ 	.short	0x0005
        /*0022*/ 	.short	0x0028
        /*0024*/ 	.byte	0x00, 0xf4, 0x21, 0x00


	//----- nvinfo : EIATTR_KPARAM_INFO
	.align		4
.L_15:
        /*0028*/ 	.byte	0x04, 0x17
        /*002a*/ 	.short	(.L_17 - .L_16)
.L_16:
        /*002c*/ 	.word	0x00000000
        /*0030*/ 	.short	0x0004
        /*0032*/ 	.short	0x0020
        /*0034*/ 	.byte	0x00, 0xf4, 0x21, 0x00


	//----- nvinfo : EIATTR_KPARAM_INFO
	.align		4
.L_17:
        /*0038*/ 	.byte	0x04, 0x17
        /*003a*/ 	.short	(.L_19 - .L_18)
.L_18:
        /*003c*/ 	.word	0x00000000
        /*0040*/ 	.short	0x0003
        /*0042*/ 	.short	0x0018
        /*0044*/ 	.byte	0x00, 0xf4, 0x21, 0x00


	//----- nvinfo : EIATTR_KPARAM_INFO
	.align		4
.L_19:
        /*0048*/ 	.byte	0x04, 0x17
        /*004a*/ 	.short	(.L_21 - .L_20)
.L_20:
        /*004c*/ 	.word	0x00000000
        /*0050*/ 	.short	0x0002
        /*0052*/ 	.short	0x0010
        /*0054*/ 	.byte	0x00, 0xf4, 0x21, 0x00


	//----- nvinfo : EIATTR_KPARAM_INFO
	.align		4
.L_21:
        /*0058*/ 	.byte	0x04, 0x17
        /*005a*/ 	.short	(.L_23 - .L_22)
.L_22:
        /*005c*/ 	.word	0x00000000
        /*0060*/ 	.short	0x0001
        /*0062*/ 	.short	0x0008
        /*0064*/ 	.byte	0x00, 0xf4, 0x21, 0x00


	//----- nvinfo : EIATTR_KPARAM_INFO
	.align		4
.L_23:
        /*0068*/ 	.byte	0x04, 0x17
        /*006a*/ 	.short	(.L_25 - .L_24)
.L_24:
        /*006c*/ 	.word	0x00000000
        /*0070*/ 	.short	0x0000
        /*0072*/ 	.short	0x0000
        /*0074*/ 	.byte	0x00, 0xf4, 0x21, 0x00


	//----- nvinfo : EIATTR_SPARSE_MMA_MASK
	.align		4
.L_25:
        /*0078*/ 	.byte	0x03, 0x50
        /*007a*/ 	.short	0x0000


	//----- nvinfo : EIATTR_MAXREG_COUNT
	.align		4
        /*007c*/ 	.byte	0x03, 0x1b
        /*007e*/ 	.short	0x00ff


	//----- nvinfo : EIATTR_EXIT_INSTR_OFFSETS
	.align		4
        /*0080*/ 	.byte	0x04, 0x1c
        /*0082*/ 	.short	(.L_27 - .L_26)


	//   ....[0]....
.L_26:
        /*0084*/ 	.word	0x00000420


	//   ....[1]....
        /*0088*/ 	.word	0x00000440


	//----- nvinfo : EIATTR_REQNTID
	.align		4
.L_27:
        /*008c*/ 	.byte	0x04, 0x10
        /*008e*/ 	.short	(.L_29 - .L_28)
.L_28:
        /*0090*/ 	.word	0x00000080
        /*0094*/ 	.word	0x00000001
        /*0098*/ 	.word	0x00000001


	//----- nvinfo : EIATTR_CBANK_PARAM_SIZE
	.align		4
.L_29:
        /*009c*/ 	.byte	0x03, 0x19
        /*009e*/ 	.short	0x0034


	//----- nvinfo : EIATTR_PARAM_CBANK
	.align		4
        /*00a0*/ 	.byte	0x04, 0x0a
        /*00a2*/ 	.short	(.L_31 - .L_30)
	.align		4
.L_30:
        /*00a4*/ 	.word	index@(.nv.constant0.triton_poi_fused__native_batch_norm_legit_no_training_relu_7)
        /*00a8*/ 	.short	0x0210
        /*00aa*/ 	.short	0x0034


	//----- nvinfo : EIATTR_SW_WAR
	.align		4
.L_31:
        /*00ac*/ 	.byte	0x04, 0x36
        /*00ae*/ 	.short	(.L_33 - .L_32)
.L_32:
        /*00b0*/ 	.word	0x00000008
.L_33:


//--------------------- .nv.callgraph             --------------------------
	.section	.nv.callgraph,"",@"SHT_CUDA_CALLGRAPH"
	.align	4
	.sectionentsize	8
	.align		4
        /*0000*/ 	.word	0x00000000
	.align		4
        /*0004*/ 	.word	0xffffffff
	.align		4
        /*0008*/ 	.word	0x00000000
	.align		4
        /*000c*/ 	.word	0xfffffffe
	.align		4
        /*0010*/ 	.word	0x00000000
	.align		4
        /*0014*/ 	.word	0xfffffffd
	.align		4
        /*0018*/ 	.word	0x00000000
	.align		4
        /*001c*/ 	.word	0xfffffffc


//--------------------- .nv.constant4             --------------------------
	.section	.nv.constant4,"a",@progbits
	.align	8
	.align		8
.nv.constant4:
        /*0000*/ 	.dword	_$_str
	.align		8
        /*0008*/ 	.dword	_$_str_$_2


//--------------------- .text.triton_poi_fused__native_batch_norm_legit_no_training_relu_7 --------------------------
	.section	.text.triton_poi_fused__native_batch_norm_legit_no_training_relu_7,"ax",@progbits
	.align	128
        .global         triton_poi_fused__native_batch_norm_legit_no_training_relu_7
        .type           triton_poi_fused__native_batch_norm_legit_no_training_relu_7,@function
        .size           triton_poi_fused__native_batch_norm_legit_no_training_relu_7,(.L_x_1 - triton_poi_fused__native_batch_norm_legit_no_training_relu_7)
        .other          triton_poi_fused__native_batch_norm_legit_no_training_relu_7,@"STO_CUDA_ENTRY STV_DEFAULT"
triton_poi_fused__native_batch_norm_legit_no_training_relu_7:
.text.triton_poi_fused__native_batch_norm_legit_no_training_relu_7:
[----:B------:R-:W0:Y:S01]  /*0000*/  LDC R1, c[0x0][0x28] ;  /* 0x00000a00ff017b82 */ /* 0x000e220000000800 */
[----:B------:R-:W1:Y:S07]  /*0010*/  S2R R0, SR_TID.X ;  /* 0x0000000000007919 */ /* 0x000e6e0000002100 */
[----:B------:R-:W2:Y:S01]  /*0020*/  LDC.64 R12, c[0x0][0x220] ;  /* 0x00008800ff0c7b82 */ /* 0x000ea20000000a00 */
[----:B------:R-:W-:Y:S01]  /*0030*/  CS2R R4, SRZ ;  /* 0x0000000000047805 */ /* 0x000fe2000001ff00 */
[----:B------:R-:W-:Y:S01]  /*0040*/  ULDC.64 UR4, c[0x0][0x208] ;  /* 0x0000820000047ab9 */ /* 0x000fe20000000a00 */
[----:B------:R-:W3:Y:S05]  /*0050*/  S2R R3, SR_CTAID.X ;  /* 0x0000000000037919 */ /* 0x000eea0000002500 */
[----:B------:R-:W4:Y:S08]  /*0060*/  LDC.64 R16, c[0x0][0x210] ;  /* 0x00008400ff107b82 */ /* 0x000f300000000a00 */
[----:B------:R-:W5:Y:S08]  /*0070*/  LDC.64 R18, c[0x0][0x218] ;  /* 0x00008600ff127b82 */ /* 0x000f700000000a00 */
[----:B------:R-:W5:Y:S01]  /*0080*/  LDC.64 R20, c[0x0][0x228] ;  /* 0x00008a00ff147b82 */ /* 0x000f620000000a00 */
[----:B-1----:R-:W-:-:S07]  /*0090*/  SHF.L.U32 R0, R0, 0x1, RZ ;  /* 0x0000000100007819 */ /* 0x002fce00000006ff */
[----:B------:R-:W1:Y:S01]  /*00a0*/  LDC.64 R10, c[0x0][0x230] ;  /* 0x00008c00ff0a7b82 */ /* 0x000e620000000a00 */
[----:B------:R-:W-:-:S04]  /*00b0*/  LOP3.LUT R0, R0, 0xfe, RZ, 0xc0, !PT ;  /* 0x000000fe00007812 */ /* 0x000fc800078ec0ff */
[----:B---3--:R-:W-:-:S04]  /*00c0*/  LEA R2, R3, R0, 0x8 ;  /* 0x0000000003027211 */ /* 0x008fc800078e40ff */
[C---:B------:R-:W-:Y:S01]  /*00d0*/  ISETP.GE.AND P0, PT, R2.reuse, 0x300, PT ;  /* 0x000003000200780c */ /* 0x040fe20003f06270 */
[----:B------:R-:W-:-:S05]  /*00e0*/  IMAD.HI R3, R2, 0x2aaaaaab, RZ ;  /* 0x2aaaaaab02037827 */ /* 0x000fca00078e02ff */
[----:B------:R-:W-:-:S04]  /*00f0*/  SHF.R.U32.HI R0, RZ, 0x1f, R3 ;  /* 0x0000001fff007819 */ /* 0x000fc80000011603 */
[----:B------:R-:W-:-:S05]  /*0100*/  LEA.HI.SX32 R3, R3, R0, 0x1b ;  /* 0x0000000003037211 */ /* 0x000fca00078fdaff */
[----:B------:R-:W-:-:S04]  /*0110*/  IMAD R0, R3, -0xc0, R2 ;  /* 0xffffff4003007824 */ /* 0x000fc800078e0202 */
[----:B--2---:R-:W-:-:S05]  /*0120*/  IMAD.WIDE R12, R0, 0x4, R12 ;  /* 0x00000004000c7825 */ /* 0x004fca00078e020c */
[----:B------:R2:W3:Y:S01]  /*0130*/  @!P0 LDG.E.EL.64 R4, desc[UR4][R12.64] ;  /* 0x000000040c048981 */ /* 0x0004e2000c2e1b00 */
[----:B------:R-:W-:Y:S02]  /*0140*/  CS2R R6, SRZ ;  /* 0x0000000000067805 */ /* 0x000fe4000001ff00 */
[----:B------:R-:W-:Y:S01]  /*0150*/  CS2R R8, SRZ ;  /* 0x0000000000087805 */ /* 0x000fe2000001ff00 */
[----:B----4-:R-:W-:-:S04]  /*0160*/  IMAD.WIDE R16, R2, 0x4, R16 ;  /* 0x0000000402107825 */ /* 0x010fc800078e0210 */
[C---:B-----5:R-:W-:Y:S01]  /*0170*/  IMAD.WIDE R18, R0.reuse, 0x4, R18 ;  /* 0x0000000400127825 */ /* 0x060fe200078e0212 */
[----:B------:R4:W5:Y:S01]  /*0180*/  @!P0 LDG.E.64 R6, desc[UR4][R16.64] ;  /* 0x0000000410068981 */ /* 0x000962000c1e1b00 */
[----:B------:R-:W-:Y:S02]  /*0190*/  CS2R R14, SRZ ;  /* 0x00000000000e7805 */ /* 0x000fe4000001ff00 */
[----:B--2---:R-:W-:Y:S01]  /*01a0*/  CS2R R12, SRZ ;  /* 0x00000000000c7805 */ /* 0x004fe2000001ff00 */
[----:B------:R-:W5:Y:S01]  /*01b0*/  @!P0 LDG.E.EL.64 R8, desc[UR4][R18.64] ;  /* 0x0000000412088981 */ /* 0x000f62000c2e1b00 */
[----:B0-----:R-:W-:-:S04]  /*01c0*/  IMAD.WIDE R20, R0, 0x4, R20 ;  /* 0x0000000400147825 */ /* 0x001fc800078e0214 */
[----:B-1----:R-:W-:Y:S01]  /*01d0*/  IMAD.WIDE R10, R0, 0x4, R10 ;  /* 0x00000004000a7825 */ /* 0x002fe200078e020a */
[----:B------:R-:W2:Y:S04]  /*01e0*/  @!P0 LDG.E.EL.64 R12, desc[UR4][R20.64] ;  /* 0x00000004140c8981 */ /* 0x000ea8000c2e1b00 */
[----:B------:R0:W2:Y:S01]  /*01f0*/  @!P0 LDG.E.EL.64 R14, desc[UR4][R10.64] ;  /* 0x000000040a0e8981 */ /* 0x0000a2000c2e1b00 */
[----:B----4-:R-:W-:Y:S01]  /*0200*/  HFMA2.MMA R17, -RZ, RZ, 1.625, 0 ;  /* 0x3e800000ff117435 */ /* 0x010fe200000001ff */
[----:B------:R-:W-:Y:S02]  /*0210*/  IMAD R3, R3, 0x204, R0 ;  /* 0x0000020403037824 */ /* 0x000fe400078e0200 */
[----:B---3--:R-:W-:Y:S01]  /*0220*/  FADD R4, R4, 9.9999997473787516356e-06 ;  /* 0x3727c5ac04047421 */ /* 0x008fe20000000000 */
[----:B------:R-:W-:-:S03]  /*0230*/  FADD R5, R5, 9.9999997473787516356e-06 ;  /* 0x3727c5ac05057421 */ /* 0x000fc60000000000 */
[----:B------:R-:W1:Y:S08]  /*0240*/  MUFU.SQRT R2, R4 ;  /* 0x0000000400027308 */ /* 0x000e700000002000 */
[----:B------:R3:W4:Y:S01]  /*0250*/  MUFU.SQRT R16, R5 ;  /* 0x0000000500107308 */ /* 0x0007220000002000 */
[----:B-----5:R-:W-:Y:S01]  /*0260*/  FADD R7, -R9, R7 ;  /* 0x0000000709077221 */ /* 0x020fe20000000100 */
[----:B------:R-:W-:Y:S01]  /*0270*/  FADD R6, -R8, R6 ;  /* 0x0000000608067221 */ /* 0x000fe20000000100 */
[----:B-1----:R-:W-:-:S02]  /*0280*/  FSETP.GT.AND P1, PT, R2, 8.50705917302346158658e+37, PT ;  /* 0x7e8000000200780b */ /* 0x002fc40003f24000 */
[----:B------:R-:W-:Y:S01]  /*0290*/  FSETP.GEU.AND P3, PT, R2, 1.175494350822287508e-38, PT ;  /* 0x008000000200780b */ /* 0x000fe20003f6e000 */
[----:B---3--:R-:W1:Y:S01]  /*02a0*/  LDC.64 R4, c[0x0][0x238] ;  /* 0x00008e00ff047b82 */ /* 0x008e620000000a00 */
[C---:B0-----:R-:W-:Y:S02]  /*02b0*/  FSEL R11, R17.reuse, 1, P1 ;  /* 0x3f800000110b7808 */ /* 0x041fe40000800000 */
[C---:B----4-:R-:W-:Y:S02]  /*02c0*/  FSETP.GT.AND P2, PT, R16.reuse, 8.50705917302346158658e+37, PT ;  /* 0x7e8000001000780b */ /* 0x050fe40003f44000 */
[----:B------:R-:W-:Y:S02]  /*02d0*/  FSETP.GEU.AND P4, PT, R16, 1.175494350822287508e-38, PT ;  /* 0x008000001000780b */ /* 0x000fe40003f8e000 */
[----:B------:R-:W-:-:S03]  /*02e0*/  FSEL R17, R17, 1, P2 ;  /* 0x3f80000011117808 */ /* 0x000fc60001000000 */
[----:B------:R-:W-:Y:S02]  /*02f0*/  @P1 FMUL R2, R2, 0.25 ;  /* 0x3e80000002021820 */ /* 0x000fe40000400000 */
[----:B------:R-:W-:Y:S02]  /*0300*/  @!P3 FMUL R11, R11, 16777216 ;  /* 0x4b8000000b0bb820 */ /* 0x000fe40000400000 */
[----:B------:R-:W-:Y:S02]  /*0310*/  @!P3 FMUL R2, R2, 16777216 ;  /* 0x4b8000000202b820 */ /* 0x000fe40000400000 */
[----:B------:R-:W-:-:S04]  /*0320*/  @P2 FMUL R16, R16, 0.25 ;  /* 0x3e80000010102820 */ /* 0x000fc80000400000 */
[----:B------:R-:W0:Y:S01]  /*0330*/  MUFU.RCP R2, R2 ;  /* 0x0000000200027308 */ /* 0x000e220000001000 */
[----:B------:R-:W-:Y:S01]  /*0340*/  @!P4 FMUL R17, R17, 16777216 ;  /* 0x4b8000001111c820 */ /* 0x000fe20000400000 */
[----:B------:R-:W-:Y:S01]  /*0350*/  @!P4 FMUL R16, R16, 16777216 ;  /* 0x4b8000001010c820 */ /* 0x000fe20000400000 */
[----:B-1----:R-:W-:-:S05]  /*0360*/  IMAD.WIDE R4, R3, 0x4, R4 ;  /* 0x0000000403047825 */ /* 0x002fca00078e0204 */
[----:B------:R-:W1:Y:S01]  /*0370*/  MUFU.RCP R16, R16 ;  /* 0x0000001000107308 */ /* 0x000e620000001000 */
[----:B0-----:R-:W-:-:S04]  /*0380*/  FMUL R11, R2, R11 ;  /* 0x0000000b020b7220 */ /* 0x001fc80000400000 */
[----:B------:R-:W-:Y:S01]  /*0390*/  FMUL R11, R6, R11 ;  /* 0x0000000b060b7220 */ /* 0x000fe20000400000 */
[----:B-1----:R-:W-:-:S03]  /*03a0*/  FMUL R2, R16, R17 ;  /* 0x0000001110027220 */ /* 0x002fc60000400000 */
[----:B--2---:R-:W-:Y:S01]  /*03b0*/  FFMA R11, R11, R12, R14 ;  /* 0x0000000c0b0b7223 */ /* 0x004fe2000000000e */
[----:B------:R-:W-:-:S04]  /*03c0*/  FMUL R2, R7, R2 ;  /* 0x0000000207027220 */ /* 0x000fc80000400000 */
[----:B------:R-:W-:Y:S01]  /*03d0*/  FSETP.GEU.AND P1, PT, R11, RZ, PT ;  /* 0x000000ff0b00720b */ /* 0x000fe20003f2e000 */
[----:B------:R-:W-:-:S03]  /*03e0*/  FFMA R2, R2, R13, R15 ;  /* 0x0000000d02027223 */ /* 0x000fc6000000000f */
[----:B------:R-:W-:Y:S02]  /*03f0*/  FSEL R6, R11, RZ, P1 ;  /* 0x000000ff0b067208 */ /* 0x000fe40000800000 */
[----:B------:R-:W-:-:S04]  /*0400*/  FSETP.GEU.AND P2, PT, R2, RZ, PT ;  /* 0x000000ff0200720b */ /* 0x000fc80003f4e000 */
[----:B------:R-:W-:Y:S01]  /*0410*/  FSEL R7, R2, RZ, P2 ;  /* 0x000000ff02077208 */ /* 0x000fe20001000000 */
[----:B------:R-:W-:Y:S08]  /*0420*/  @P0 EXIT ;  /* 0x000000000000094d */ /* 0x000ff00003800000 */
[----:B------:R-:W-:Y:S01]  /*0430*/  STG.E.64 desc[UR4][R4.64], R6 ;  /* 0x0000000604007986 */ /* 0x000fe2000c101b04 */
[----:B------:R-:W-:Y:S05]  /*0440*/  EXIT ;  /* 0x000000000000794d */ /* 0x000fea0003800000 */
.L_x_0:
[----:B------:R-:W-:-:S00]  /*0450*/  BRA `(.L_x_0) ;  /* 0xfffffffc00fc7947 */ /* 0x000fc0000383ffff */
[----:B------:R-:W-:-:S00]  /*0460*/  NOP ;  /* 0x0000000000007918 */ /* 0x000fc00000000000 */
        /* <DEDUP_REMOVED lines=9> */
.L_x_1:


//--------------------- .nv.global.init           --------------------------
	.section	.nv.global.init,"aw",@progbits
.nv.global.init:
	.type		_$_str,@object
	.size		_$_str,(_$_str_$_2 - _$_str)
_$_str:
        /*0000*/ 	.byte	0x5f, 0x5f, 0x43, 0x55, 0x44, 0x41, 0x5f, 0x46, 0x54, 0x5a, 0x00
	.type		_$_str_$_2,@object
	.size		_$_str_$_2,(.L_1 - _$_str_$_2)
_$_str_$_2:
        /*000b*/ 	.byte	0x5f, 0x5f, 0x43, 0x55, 0x44, 0x41, 0x5f, 0x50, 0x52, 0x45, 0x43, 0x5f, 0x53, 0x51, 0x52, 0x54
        /*001b*/ 	.byte	0x00
.L_1:


//--------------------- .nv.constant0.triton_poi_fused__native_batch_norm_legit_no_training_relu_7 --------------------------
	.section	.nv.constant0.triton_poi_fused__native_batch_norm_legit_no_training_relu_7,"a",@progbits
	.sectionflags	@""
	.align	4
.nv.constant0.triton_poi_fused__native_batch_norm_legit_no_training_relu_7:
	.zero		580
